//
// Generated by NVIDIA NVVM Compiler
//
// Compiler Build ID: CL-36424714
// Cuda compilation tools, release 13.0, V13.0.88
// Based on NVVM 20.0.0
//

.version 9.0
.target sm_100
.address_size 64

	// .globl	_Z7sigmoidPfS_

.visible .entry _Z7sigmoidPfS_(
	.param .u64 .ptr .align 1 _Z7sigmoidPfS__param_0,
	.param .u64 .ptr .align 1 _Z7sigmoidPfS__param_1
)
.maxntid 1024
{
	.reg .pred 	%p<2>;
	.reg .b32 	%r<5>;
	.reg .b32 	%f<8>;
	.reg .b64 	%rd<8>;

	ld.param.u64 	%rd1, [_Z7sigmoidPfS__param_0];
	ld.param.u64 	%rd2, [_Z7sigmoidPfS__param_1];
	mov.u32 	%r2, %ctaid.x;
	shl.b32 	%r3, %r2, 10;
	mov.u32 	%r4, %tid.x;
	or.b32  	%r1, %r3, %r4;
	setp.gt.u32 	%p1, %r1, 3359;
	@%p1 bra 	$L__BB0_2;
	cvta.to.global.u64 	%rd3, %rd1;
	cvta.to.global.u64 	%rd4, %rd2;
	mul.wide.u32 	%rd5, %r1, 4;
	add.s64 	%rd6, %rd3, %rd5;
	ld.global.nc.f32 	%f1, [%rd6];
	mov.f32 	%f2, 0f00000000;
	sub.f32 	%f3, %f2, %f1;
	mul.f32 	%f4, %f3, 0f3FB8AA3B;
	ex2.approx.f32 	%f5, %f4;
	add.f32 	%f6, %f5, 0f3F800000;
	rcp.rn.f32 	%f7, %f6;
	add.s64 	%rd7, %rd4, %rd5;
	st.global.f32 	[%rd7], %f7;
$L__BB0_2:
	ret;

}


// ===== COMPILED SASS (sm_100) =====

	.target	sm_100

	.elftype	@"ET_EXEC"


//--------------------- .note.nv.tkinfo           --------------------------
	.section	.note.nv.tkinfo,"",@"SHT_NOTE"
	.sectionflags	@"SHF_NOTE_NV_TKINFO"
	.tkinfo
        /*0018*/ 	.word	0x00000002
        /*0030*/ 	.string	""
        /*0030*/ 	.string	"ptxas"
        /*0030*/ 	.string	"Cuda compilation tools, release 13.0, V13.0.88"
        /*0030*/ 	.string	"Build cuda_13.0.r13.0/compiler.36424714_0"
        /*0030*/ 	.string	"-arch sm_100 -m 64 "



//--------------------- .note.nv.cuinfo           --------------------------
	.section	.note.nv.cuinfo,"",@"SHT_NOTE"
	.sectionflags	@"SHF_NOTE_NV_CUINFO"
        /*0018*/ 	.short	0x0002
        /*001a*/ 	.short	0x0064
        /*001c*/ 	.short	0x0082
	.zero		2


//--------------------- .nv.info                  --------------------------
	.section	.nv.info,"",@"SHT_CUDA_INFO"
	.align	4


	//----- nvinfo : EIATTR_REGCOUNT
	.align		4
        /*0000*/ 	.byte	0x04, 0x2f
        /*0002*/ 	.short	(.L_1 - .L_0)
	.align		4
.L_0:
        /*0004*/ 	.word	index@(_Z7sigmoidPfS_)
        /*0008*/ 	.word	0x0000000e


	//----- nvinfo : EIATTR_FRAME_SIZE
	.align		4
.L_1:
        /*000c*/ 	.byte	0x04, 0x11
        /*000e*/ 	.short	(.L_3 - .L_2)
	.align		4
.L_2:
        /*0010*/ 	.word	index@($__internal_0_$__cuda_sm20_rcp_rn_f32_slowpath)
        /*0014*/ 	.word	0x00000000


	//----- nvinfo : EIATTR_FRAME_SIZE
	.align		4
.L_3:
        /*0018*/ 	.byte	0x04, 0x11
        /*001a*/ 	.short	(.L_5 - .L_4)
	.align		4
.L_4:
        /*001c*/ 	.word	index@(_Z7sigmoidPfS_)
        /*0020*/ 	.word	0x00000000


	//----- nvinfo : EIATTR_MIN_STACK_SIZE
	.align		4
.L_5:
        /*0024*/ 	.byte	0x04, 0x12
        /*0026*/ 	.short	(.L_7 - .L_6)
	.align		4
.L_6:
        /*0028*/ 	.word	index@(_Z7sigmoidPfS_)
        /*002c*/ 	.word	0x00000000
.L_7:


//--------------------- .nv.compat                --------------------------
	.section	.nv.compat,"",@"SHT_CUDA_COMPAT_INFO"
	.align	4
        /*0000*/ 	.byte	0x02, 0x09, 0x00, 0x00, 0x02, 0x02, 0x01, 0x00, 0x02, 0x05, 0x05, 0x00, 0x03, 0x07, 0x01, 0x01
        /*0010*/ 	.byte	0x02, 0x03, 0x00, 0x00, 0x02, 0x06, 0x01, 0x00, 0x04, 0x0b, 0x08, 0x00, 0x01, 0x00, 0x00, 0x00
        /*0020*/ 	.byte	0x00, 0x00, 0x00, 0x00


//--------------------- .nv.info._Z7sigmoidPfS_   --------------------------
	.section	.nv.info._Z7sigmoidPfS_,"",@"SHT_CUDA_INFO"
	.sectionflags	@""
	.align	4


	//----- nvinfo : EIATTR_CUDA_API_VERSION
	.align		4
        /*0000*/ 	.byte	0x04, 0x37
        /*0002*/ 	.short	(.L_9 - .L_8)
.L_8:
        /*0004*/ 	.word	0x00000082


	//----- nvinfo : EIATTR_KPARAM_INFO
	.align		4
.L_9:
        /*0008*/ 	.byte	0x04, 0x17
        /*000a*/ 	.short	(.L_11 - .L_10)
.L_10:
        /*000c*/ 	.word	0x00000000
        /*0010*/ 	.short	0x0001
        /*0012*/ 	.short	0x0008
        /*0014*/ 	.byte	0x00, 0xf5, 0x21, 0x00


	//----- nvinfo : EIATTR_KPARAM_INFO
	.align		4
.L_11:
        /*0018*/ 	.byte	0x04, 0x17
        /*001a*/ 	.short	(.L_13 - .L_12)
.L_12:
        /*001c*/ 	.word	0x00000000
        /*0020*/ 	.short	0x0000
        /*0022*/ 	.short	0x0000
        /*0024*/ 	.byte	0x00, 0xf5, 0x21, 0x00


	//----- nvinfo : EIATTR_SPARSE_MMA_MASK
	.align		4
.L_13:
        /*0028*/ 	.byte	0x03, 0x50
        /*002a*/ 	.short	0x0000


	//----- nvinfo : EIATTR_MAXREG_COUNT
	.align		4
        /*002c*/ 	.byte	0x03, 0x1b
        /*002e*/ 	.short	0x0040


	//----- nvinfo : EIATTR_MERCURY_ISA_VERSION
	.align		4
        /*0030*/ 	.byte	0x03, 0x5f
        /*0032*/ 	.short	0x0101


	//----- nvinfo : EIATTR_VRC_CTA_INIT_COUNT
	.align		4
        /*0034*/ 	.byte	0x02, 0x4a
	.zero		1
	.zero		1


	//----- nvinfo : EIATTR_EXIT_INSTR_OFFSETS
	.align		4
        /*0038*/ 	.byte	0x04, 0x1c
        /*003a*/ 	.short	(.L_15 - .L_14)


	//   ....[0]....
.L_14:
        /*003c*/ 	.word	0x00000060


	//   ....[1]....
        /*0040*/ 	.word	0x00000220


	//----- nvinfo : EIATTR_MAX_THREADS
	.align		4
.L_15:
        /*0044*/ 	.byte	0x04, 0x05
        /*0046*/ 	.short	(.L_17 - .L_16)
.L_16:
        /*0048*/ 	.word	0x00000400
        /*004c*/ 	.word	0x00000001
        /*0050*/ 	.word	0x00000001


	//----- nvinfo : EIATTR_CRS_STACK_SIZE
	.align		4
.L_17:
        /*0054*/ 	.byte	0x04, 0x1e
        /*0056*/ 	.short	(.L_19 - .L_18)
.L_18:
        /*0058*/ 	.word	0x00000000


	//----- nvinfo : EIATTR_CBANK_PARAM_SIZE
	.align		4
.L_19:
        /*005c*/ 	.byte	0x03, 0x19
        /*005e*/ 	.short	0x0010


	//----- nvinfo : EIATTR_PARAM_CBANK
	.align		4
        /*0060*/ 	.byte	0x04, 0x0a
        /*0062*/ 	.short	(.L_21 - .L_20)
	.align		4
.L_20:
        /*0064*/ 	.word	index@(.nv.constant0._Z7sigmoidPfS_)
        /*0068*/ 	.short	0x0380
        /*006a*/ 	.short	0x0010


	//----- nvinfo : EIATTR_SW_WAR
	.align		4
.L_21:
        /*006c*/ 	.byte	0x04, 0x36
        /*006e*/ 	.short	(.L_23 - .L_22)
.L_22:
        /*0070*/ 	.word	0x00000008
.L_23:


//--------------------- .nv.callgraph             --------------------------
	.section	.nv.callgraph,"",@"SHT_CUDA_CALLGRAPH"
	.align	4
	.sectionentsize	8
	.align		4
        /*0000*/ 	.word	0x00000000
	.align		4
        /*0004*/ 	.word	0xffffffff
	.align		4
        /*0008*/ 	.word	0x00000000
	.align		4
        /*000c*/ 	.word	0xfffffffe
	.align		4
        /*0010*/ 	.word	0x00000000
	.align		4
        /*0014*/ 	.word	0xfffffffd
	.align		4
        /*0018*/ 	.word	0x00000000
	.align		4
        /*001c*/ 	.word	0xfffffffc


//--------------------- .text._Z7sigmoidPfS_      --------------------------
	.section	.text._Z7sigmoidPfS_,"ax",@progbits
	.align	128
        .global         _Z7sigmoidPfS_
        .type           _Z7sigmoidPfS_,@function
        .size           _Z7sigmoidPfS_,(.L_x_8 - _Z7sigmoidPfS_)
        .other          _Z7sigmoidPfS_,@"STO_CUDA_ENTRY STV_DEFAULT"
_Z7sigmoidPfS_:
.text._Z7sigmoidPfS_:
[----:B------:R-:W-:Y:S01]  /*0000*/  LDC R1, c[0x0][0x37c] ;  /* 0x0000df00ff017b82 */ /* 0x000fe20000000800 */
[----:B------:R-:W0:Y:S07]  /*0010*/  S2R R3, SR_TID.X ;  /* 0x0000000000037919 */ /* 0x000e2e0000002100 */
[----:B------:R-:W1:Y:S02]  /*0020*/  S2UR UR4, SR_CTAID.X ;  /* 0x00000000000479c3 */ /* 0x000e640000002500 */
[----:B-1----:R-:W-:-:S06]  /*0030*/  USHF.L.U32 UR4, UR4, 0xa, URZ ;  /* 0x0000000a04047899 */ /* 0x002fcc00080006ff */
[----:B0-----:R-:W-:-:S04]  /*0040*/  LOP3.LUT R3, R3, UR4, RZ, 0xfc, !PT ;  /* 0x0000000403037c12 */ /* 0x001fc8000f8efcff */
[----:B------:R-:W-:-:S13]  /*0050*/  ISETP.GT.U32.AND P0, PT, R3, 0xd1f, PT ;  /* 0x00000d1f0300780c */ /* 0x000fda0003f04070 */
[----:B------:R-:W-:Y:S05]  /*0060*/  @P0 EXIT ;  /* 0x000000000000094d */ /* 0x000fea0003800000 */
[----:B------:R-:W0:Y:S01]  /*0070*/  LDC.64 R4, c[0x0][0x380] ;  /* 0x0000e000ff047b82 */ /* 0x000e220000000a00 */
[----:B------:R-:W1:Y:S01]  /*0080*/  LDCU.64 UR4, c[0x0][0x358] ;  /* 0x00006b00ff0477ac */ /* 0x000e620008000a00 */
[----:B0-----:R-:W-:-:S06]  /*0090*/  IMAD.WIDE.U32 R4, R3, 0x4, R4 ;  /* 0x0000000403047825 */ /* 0x001fcc00078e0004 */
[----:B-1----:R-:W2:Y:S01]  /*00a0*/  LDG.E.CONSTANT R4, desc[UR4][R4.64] ;  /* 0x0000000404047981 */ /* 0x002ea2000c1e9900 */
[----:B------:R-:W-:Y:S01]  /*00b0*/  BSSY.RECONVERGENT B0, `(.L_x_0) ;  /* 0x0000013000007945 */ /* 0x000fe20003800200 */
[----:B--2---:R-:W-:-:S04]  /*00c0*/  FADD R0, RZ, -R4 ;  /* 0x80000004ff007221 */ /* 0x004fc80000000000 */
[----:B------:R-:W-:-:S05]  /*00d0*/  FMUL R0, R0, 1.4426950216293334961 ;  /* 0x3fb8aa3b00007820 */ /* 0x000fca0000400000 */
[----:B------:R-:W-:-:S13]  /*00e0*/  FSETP.GEU.AND P0, PT, R0, -126, PT ;  /* 0xc2fc00000000780b */ /* 0x000fda0003f0e000 */
[----:B------:R-:W-:-:S04]  /*00f0*/  @!P0 FMUL R0, R0, 0.5 ;  /* 0x3f00000000008820 */ /* 0x000fc80000400000 */
[----:B------:R-:W0:Y:S02]  /*0100*/  MUFU.EX2 R2, R0 ;  /* 0x0000000000027308 */ /* 0x000e240000000800 */
[----:B0-----:R-:W-:-:S04]  /*0110*/  @!P0 FMUL R2, R2, R2 ;  /* 0x0000000202028220 */ /* 0x001fc80000400000 */
[----:B------:R-:W-:-:S04]  /*0120*/  FADD R0, R2, 1 ;  /* 0x3f80000002007421 */ /* 0x000fc80000000000 */
[----:B------:R-:W-:-:S05]  /*0130*/  VIADD R2, R0, 0x1800000 ;  /* 0x0180000000027836 */ /* 0x000fca0000000000 */
[----:B------:R-:W-:-:S04]  /*0140*/  LOP3.LUT R2, R2, 0x7f800000, RZ, 0xc0, !PT ;  /* 0x7f80000002027812 */ /* 0x000fc800078ec0ff */
[----:B------:R-:W-:-:S13]  /*0150*/  ISETP.GT.U32.AND P0, PT, R2, 0x1ffffff, PT ;  /* 0x01ffffff0200780c */ /* 0x000fda0003f04070 */
[----:B------:R-:W-:Y:S05]  /*0160*/  @P0 BRA `(.L_x_1) ;  /* 0x00000000000c0947 */ /* 0x000fea0003800000 */
[----:B------:R-:W-:-:S07]  /*0170*/  MOV R4, 0x190 ;  /* 0x0000019000047802 */ /* 0x000fce0000000f00 */
[----:B------:R-:W-:Y:S05]  /*0180*/  CALL.REL.NOINC `($__internal_0_$__cuda_sm20_rcp_rn_f32_slowpath) ;  /* 0x0000000000287944 */ /* 0x000fea0003c00000 */
[----:B------:R-:W-:Y:S05]  /*0190*/  BRA `(.L_x_2) ;  /* 0x0000000000107947 */ /* 0x000fea0003800000 */
.L_x_1:
[----:B------:R-:W0:Y:S02]  /*01a0*/  MUFU.RCP R7, R0 ;  /* 0x0000000000077308 */ /* 0x000e240000001000 */
[----:B0-----:R-:W-:-:S04]  /*01b0*/  FFMA R2, R0, R7, -1 ;  /* 0xbf80000000027423 */ /* 0x001fc80000000007 */
[----:B------:R-:W-:-:S04]  /*01c0*/  FADD.FTZ R2, -R2, -RZ ;  /* 0x800000ff02027221 */ /* 0x000fc80000010100 */
[----:B------:R-:W-:-:S07]  /*01d0*/  FFMA R7, R7, R2, R7 ;  /* 0x0000000207077223 */ /* 0x000fce0000000007 */
.L_x_2:
[----:B------:R-:W-:Y:S05]  /*01e0*/  BSYNC.RECONVERGENT B0 ;  /* 0x0000000000007941 */ /* 0x000fea0003800200 */
.L_x_0:
[----:B------:R-:W0:Y:S02]  /*01f0*/  LDC.64 R4, c[0x0][0x388] ;  /* 0x0000e200ff047b82 */ /* 0x000e240000000a00 */
[----:B0-----:R-:W-:-:S05]  /*0200*/  IMAD.WIDE.U32 R2, R3, 0x4, R4 ;  /* 0x0000000403027825 */ /* 0x001fca00078e0004 */
[----:B------:R-:W-:Y:S01]  /*0210*/  STG.E desc[UR4][R2.64], R7 ;  /* 0x0000000702007986 */ /* 0x000fe2000c101904 */
[----:B------:R-:W-:Y:S05]  /*0220*/  EXIT ;  /* 0x000000000000794d */ /* 0x000fea0003800000 */
        .weak           $__internal_0_$__cuda_sm20_rcp_rn_f32_slowpath
        .type           $__internal_0_$__cuda_sm20_rcp_rn_f32_slowpath,@function
        .size           $__internal_0_$__cuda_sm20_rcp_rn_f32_slowpath,(.L_x_8 - $__internal_0_$__cuda_sm20_rcp_rn_f32_slowpath)
$__internal_0_$__cuda_sm20_rcp_rn_f32_slowpath:
[----:B------:R-:W-:Y:S01]  /*0230*/  IMAD.SHL.U32 R2, R0, 0x2, RZ ;  /* 0x0000000200027824 */ /* 0x000fe200078e00ff */
[----:B------:R-:W-:Y:S04]  /*0240*/  BSSY.RECONVERGENT B1, `(.L_x_3) ;  /* 0x0000030000017945 */ /* 0x000fe80003800200 */
[----:B------:R-:W-:-:S04]  /*0250*/  SHF.R.U32.HI R2, RZ, 0x18, R2 ;  /* 0x00000018ff027819 */ /* 0x000fc80000011602 */
[----:B------:R-:W-:-:S13]  /*0260*/  ISETP.NE.U32.AND P0, PT, R2, RZ, PT ;  /* 0x000000ff0200720c */ /* 0x000fda0003f05070 */
[----:B------:R-:W-:Y:S05]  /*0270*/  @P0 BRA `(.L_x_4) ;  /* 0x0000000000280947 */ /* 0x000fea0003800000 */
[----:B------:R-:W-:-:S05]  /*0280*/  IMAD.SHL.U32 R2, R0, 0x2, RZ ;  /* 0x0000000200027824 */ /* 0x000fca00078e00ff */
[----:B------:R-:W-:-:S13]  /*0290*/  ISETP.NE.AND P0, PT, R2, RZ, PT ;  /* 0x000000ff0200720c */ /* 0x000fda0003f05270 */
[----:B------:R-:W-:Y:S01]  /*02a0*/  @P0 FFMA R6, R0, 1.84467440737095516160e+19, RZ ;  /* 0x5f80000000060823 */ /* 0x000fe200000000ff */
[----:B------:R-:W-:Y:S08]  /*02b0*/  @!P0 MUFU.RCP R5, R0 ;  /* 0x0000000000058308 */ /* 0x000ff00000001000 */
[----:B------:R-:W0:Y:S02]  /*02c0*/  @P0 MUFU.RCP R7, R6 ;  /* 0x0000000600070308 */ /* 0x000e240000001000 */
[----:B0-----:R-:W-:-:S04]  /*02d0*/  @P0 FFMA R2, R6, R7, -1 ;  /* 0xbf80000006020423 */ /* 0x001fc80000000007 */
[----:B------:R-:W-:-:S04]  /*02e0*/  @P0 FADD.FTZ R2, -R2, -RZ ;  /* 0x800000ff02020221 */ /* 0x000fc80000010100 */
[----:B------:R-:W-:-:S04]  /*02f0*/  @P0 FFMA R2, R7, R2, R7 ;  /* 0x0000000207020223 */ /* 0x000fc80000000007 */
[----:B------:R-:W-:Y:S01]  /*0300*/  @P0 FFMA R5, R2, 1.84467440737095516160e+19, RZ ;  /* 0x5f80000002050823 */ /* 0x000fe200000000ff */
[----:B------:R-:W-:Y:S06]  /*0310*/  BRA `(.L_x_5) ;  /* 0x0000000000887947 */ /* 0x000fec0003800000 */
.L_x_4:
[----:B------:R-:W-:-:S05]  /*0320*/  VIADD R5, R2, 0xffffff03 ;  /* 0xffffff0302057836 */ /* 0x000fca0000000000 */
[----:B------:R-:W-:-:S13]  /*0330*/  ISETP.GT.U32.AND P0, PT, R5, 0x1, PT ;  /* 0x000000010500780c */ /* 0x000fda0003f04070 */
[----:B------:R-:W-:Y:S05]  /*0340*/  @P0 BRA `(.L_x_6) ;  /* 0x0000000000780947 */ /* 0x000fea0003800000 */
[----:B------:R-:W-:Y:S01]  /*0350*/  LOP3.LUT R6, R0, 0x7fffff, RZ, 0xc0, !PT ;  /* 0x007fffff00067812 */ /* 0x000fe200078ec0ff */
[----:B------:R-:W-:-:S03]  /*0360*/  HFMA2 R10, -RZ, RZ, 0, 1.78813934326171875e-07 ;  /* 0x00000003ff0a7431 */ /* 0x000fc600000001ff */
[----:B------:R-:W-:-:S04]  /*0370*/  LOP3.LUT R6, R6, 0x3f800000, RZ, 0xfc, !PT ;  /* 0x3f80000006067812 */ /* 0x000fc800078efcff */
[----:B------:R-:W0:Y:S01]  /*0380*/  MUFU.RCP R7, R6 ;  /* 0x0000000600077308 */ /* 0x000e220000001000 */
[----:B------:R-:W-:Y:S01]  /*0390*/  SHF.L.U32 R11, R10, R5, RZ ;  /* 0x000000050a0b7219 */ /* 0x000fe200000006ff */
[----:B0-----:R-:W-:-:S04]  /*03a0*/  FFMA R8, R6, R7, -1 ;  /* 0xbf80000006087423 */ /* 0x001fc80000000007 */
[----:B------:R-:W-:-:S04]  /*03b0*/  FADD.FTZ R8, -R8, -RZ ;  /* 0x800000ff08087221 */ /* 0x000fc80000010100 */
[CCC-:B------:R-:W-:Y:S01]  /*03c0*/  FFMA.RM R9, R7.reuse, R8.reuse, R7.reuse ;  /* 0x0000000807097223 */ /* 0x1c0fe20000004007 */
[----:B------:R-:W-:-:S04]  /*03d0*/  FFMA.RP R8, R7, R8, R7 ;  /* 0x0000000807087223 */ /* 0x000fc80000008007 */
[C---:B------:R-:W-:Y:S02]  /*03e0*/  LOP3.LUT R7, R9.reuse, 0x7fffff, RZ, 0xc0, !PT ;  /* 0x007fffff09077812 */ /* 0x040fe400078ec0ff */
[----:B------:R-:W-:Y:S02]  /*03f0*/  FSETP.NEU.FTZ.AND P0, PT, R9, R8, PT ;  /* 0x000000080900720b */ /* 0x000fe40003f1d000 */
[----:B------:R-:W-:Y:S02]  /*0400*/  LOP3.LUT R8, R7, 0x800000, RZ, 0xfc, !PT ;  /* 0x0080000007087812 */ /* 0x000fe400078efcff */
[----:B------:R-:W-:Y:S02]  /*0410*/  SEL R7, RZ, 0xffffffff, !P0 ;  /* 0xffffffffff077807 */ /* 0x000fe40004000000 */
[----:B------:R-:W-:-:S03]  /*0420*/  LOP3.LUT R6, R11, R8, RZ, 0xc0, !PT ;  /* 0x000000080b067212 */ /* 0x000fc600078ec0ff */
[----:B------:R-:W-:Y:S01]  /*0430*/  IMAD.MOV R7, RZ, RZ, -R7 ;  /* 0x000000ffff077224 */ /* 0x000fe200078e0a07 */
[----:B------:R-:W-:-:S04]  /*0440*/  SHF.R.U32.HI R6, RZ, R5, R6 ;  /* 0x00000005ff067219 */ /* 0x000fc80000011606 */
[----:B------:R-:W-:Y:S02]  /*0450*/  LOP3.LUT P1, RZ, R7, R5, R8, 0xf8, !PT ;  /* 0x0000000507ff7212 */ /* 0x000fe4000782f808 */
[C---:B------:R-:W-:Y:S02]  /*0460*/  LOP3.LUT P0, RZ, R6.reuse, 0x1, RZ, 0xc0, !PT ;  /* 0x0000000106ff7812 */ /* 0x040fe4000780c0ff */
[----:B------:R-:W-:-:S04]  /*0470*/  LOP3.LUT P2, RZ, R6, 0x2, RZ, 0xc0, !PT ;  /* 0x0000000206ff7812 */ /* 0x000fc8000784c0ff */
[----:B------:R-:W-:Y:S02]  /*0480*/  PLOP3.LUT P0, PT, P0, P1, P2, 0xe0, 0x0 ;  /* 0x000000000000781c */ /* 0x000fe40000703c20 */
[----:B------:R-:W-:Y:S02]  /*0490*/  LOP3.LUT P1, RZ, R0, 0x7fffff, RZ, 0xc0, !PT ;  /* 0x007fffff00ff7812 */ /* 0x000fe4000782c0ff */
[----:B------:R-:W-:-:S05]  /*04a0*/  SEL R5, RZ, 0x1, !P0 ;  /* 0x00000001ff057807 */ /* 0x000fca0004000000 */
[----:B------:R-:W-:-:S05]  /*04b0*/  IMAD.MOV R5, RZ, RZ, -R5 ;  /* 0x000000ffff057224 */ /* 0x000fca00078e0a05 */
[----:B------:R-:W-:Y:S02]  /*04c0*/  ISETP.GE.AND P0, PT, R5, RZ, PT ;  /* 0x000000ff0500720c */ /* 0x000fe40003f06270 */
[----:B------:R-:W-:-:S04]  /*04d0*/  IADD3 R5, PT, PT, R2, -0xfc, RZ ;  /* 0xffffff0402057810 */ /* 0x000fc80007ffe0ff */
[----:B------:R-:W-:-:S07]  /*04e0*/  SHF.R.U32.HI R5, RZ, R5, R8 ;  /* 0x00000005ff057219 */ /* 0x000fce0000011608 */
[----:B------:R-:W-:-:S04]  /*04f0*/  @!P0 VIADD R5, R5, 0x1 ;  /* 0x0000000105058836 */ /* 0x000fc80000000000 */
[----:B------:R-:W-:-:S05]  /*0500*/  @!P1 IMAD.SHL.U32 R5, R5, 0x2, RZ ;  /* 0x0000000205059824 */ /* 0x000fca00078e00ff */
[----:B------:R-:W-:Y:S01]  /*0510*/  LOP3.LUT R5, R5, 0x80000000, R0, 0xf8, !PT ;  /* 0x8000000005057812 */ /* 0x000fe200078ef800 */
[----:B------:R-:W-:Y:S06]  /*0520*/  BRA `(.L_x_5) ;  /* 0x0000000000047947 */ /* 0x000fec0003800000 */
.L_x_6:
[----:B------:R0:W1:Y:S02]  /*0530*/  MUFU.RCP R5, R0 ;  /* 0x0000000000057308 */ /* 0x0000640000001000 */
.L_x_5:
[----:B------:R-:W-:Y:S05]  /*0540*/  BSYNC.RECONVERGENT B1 ;  /* 0x0000000000017941 */ /* 0x000fea0003800200 */
.L_x_3:
[----:B-1----:R-:W-:Y:S01]  /*0550*/  MOV R7, R5 ;  /* 0x0000000500077202 */ /* 0x002fe20000000f00 */
[----:B------:R-:W-:-:S04]  /*0560*/  IMAD.MOV.U32 R5, RZ, RZ, 0x0 ;  /* 0x00000000ff057424 */ /* 0x000fc800078e00ff */
[----:B0-----:R-:W-:Y:S05]  /*0570*/  RET.REL.NODEC R4 `(_Z7sigmoidPfS_) ;  /* 0xfffffff804a07950 */ /* 0x001fea0003c3ffff */
.L_x_7:
[----:B------:R-:W-:-:S00]  /*0580*/  BRA `(.L_x_7) ;  /* 0xfffffffc00fc7947 */ /* 0x000fc0000383ffff */
[----:B------:R-:W-:-:S00]  /*0590*/  NOP ;  /* 0x0000000000007918 */ /* 0x000fc00000000000 */
        /* <DEDUP_REMOVED lines=14> */
.L_x_8:


//--------------------- .nv.shared.reserved.0     --------------------------
	.section	.nv.shared.reserved.0,"aw",@nobits
	.weak		__nv_reservedSMEM_offset_0_alias
	.size		__nv_reservedSMEM_offset_0_alias, 0, 64
	.other		__nv_reservedSMEM_offset_0_alias,@"STO_CUDA_RESERVED_SHARED STV_DEFAULT"
__nv_reservedSMEM_offset_0_alias:
	.zero		0
	.zero		64


//--------------------- .nv.constant0._Z7sigmoidPfS_ --------------------------
	.section	.nv.constant0._Z7sigmoidPfS_,"a",@progbits
	.sectionflags	@""
	.align	4
.nv.constant0._Z7sigmoidPfS_:
	.zero		912


//--------------------- SYMBOLS --------------------------

	.type		.nv.reservedSmem.offset0,@object
	.size		.nv.reservedSmem.offset0,0x4
